//
// Generated by NVIDIA NVVM Compiler
//
// Compiler Build ID: CL-36424714
// Cuda compilation tools, release 13.0, V13.0.88
// Based on NVVM 20.0.0
//

.version 9.0
.target sm_100
.address_size 64

	// .globl	_Z7softmaxPKfPfii

.visible .entry _Z7softmaxPKfPfii(
	.param .u64 .ptr .align 1 _Z7softmaxPKfPfii_param_0,
	.param .u64 .ptr .align 1 _Z7softmaxPKfPfii_param_1,
	.param .u32 _Z7softmaxPKfPfii_param_2,
	.param .u32 _Z7softmaxPKfPfii_param_3
)
{
	.reg .pred 	%p<50>;
	.reg .b32 	%r<83>;
	.reg .b32 	%f<176>;
	.reg .b64 	%rd<27>;

	ld.param.u64 	%rd7, [_Z7softmaxPKfPfii_param_0];
	ld.param.u64 	%rd8, [_Z7softmaxPKfPfii_param_1];
	ld.param.u32 	%r44, [_Z7softmaxPKfPfii_param_2];
	ld.param.u32 	%r43, [_Z7softmaxPKfPfii_param_3];
	cvta.to.global.u64 	%rd1, %rd7;
	cvta.to.global.u64 	%rd2, %rd8;
	mov.u32 	%r45, %ctaid.x;
	mov.u32 	%r46, %ntid.x;
	mov.u32 	%r47, %tid.x;
	mad.lo.s32 	%r1, %r45, %r46, %r47;
	setp.ge.s32 	%p1, %r1, %r44;
	@%p1 bra 	$L__BB0_28;
	mul.lo.s32 	%r2, %r43, %r1;
	add.s32 	%r3, %r2, %r43;
	setp.lt.s32 	%p2, %r43, 1;
	mov.f32 	%f169, 0fFF800000;
	@%p2 bra 	$L__BB0_14;
	add.s32 	%r48, %r2, 1;
	max.s32 	%r49, %r3, %r48;
	sub.s32 	%r4, %r49, %r2;
	and.b32  	%r5, %r4, 15;
	sub.s32 	%r50, %r2, %r49;
	setp.gt.u32 	%p3, %r50, -16;
	mov.f32 	%f169, 0fFF800000;
	mov.u32 	%r77, %r2;
	@%p3 bra 	$L__BB0_5;
	and.b32  	%r51, %r4, -16;
	neg.s32 	%r76, %r51;
	add.s64 	%rd3, %rd1, 32;
	mov.f32 	%f169, 0fFF800000;
	mov.u32 	%r77, %r2;
$L__BB0_4:
	.pragma "nounroll";
	mul.wide.s32 	%rd9, %r77, 4;
	add.s64 	%rd10, %rd3, %rd9;
	ld.global.f32 	%f25, [%rd10+-32];
	setp.gt.f32 	%p4, %f25, %f169;
	selp.f32 	%f26, %f25, %f169, %p4;
	ld.global.f32 	%f27, [%rd10+-28];
	setp.gt.f32 	%p5, %f27, %f26;
	selp.f32 	%f28, %f27, %f26, %p5;
	ld.global.f32 	%f29, [%rd10+-24];
	setp.gt.f32 	%p6, %f29, %f28;
	selp.f32 	%f30, %f29, %f28, %p6;
	ld.global.f32 	%f31, [%rd10+-20];
	setp.gt.f32 	%p7, %f31, %f30;
	selp.f32 	%f32, %f31, %f30, %p7;
	ld.global.f32 	%f33, [%rd10+-16];
	setp.gt.f32 	%p8, %f33, %f32;
	selp.f32 	%f34, %f33, %f32, %p8;
	ld.global.f32 	%f35, [%rd10+-12];
	setp.gt.f32 	%p9, %f35, %f34;
	selp.f32 	%f36, %f35, %f34, %p9;
	ld.global.f32 	%f37, [%rd10+-8];
	setp.gt.f32 	%p10, %f37, %f36;
	selp.f32 	%f38, %f37, %f36, %p10;
	ld.global.f32 	%f39, [%rd10+-4];
	setp.gt.f32 	%p11, %f39, %f38;
	selp.f32 	%f40, %f39, %f38, %p11;
	ld.global.f32 	%f41, [%rd10];
	setp.gt.f32 	%p12, %f41, %f40;
	selp.f32 	%f42, %f41, %f40, %p12;
	ld.global.f32 	%f43, [%rd10+4];
	setp.gt.f32 	%p13, %f43, %f42;
	selp.f32 	%f44, %f43, %f42, %p13;
	ld.global.f32 	%f45, [%rd10+8];
	setp.gt.f32 	%p14, %f45, %f44;
	selp.f32 	%f46, %f45, %f44, %p14;
	ld.global.f32 	%f47, [%rd10+12];
	setp.gt.f32 	%p15, %f47, %f46;
	selp.f32 	%f48, %f47, %f46, %p15;
	ld.global.f32 	%f49, [%rd10+16];
	setp.gt.f32 	%p16, %f49, %f48;
	selp.f32 	%f50, %f49, %f48, %p16;
	ld.global.f32 	%f51, [%rd10+20];
	setp.gt.f32 	%p17, %f51, %f50;
	selp.f32 	%f52, %f51, %f50, %p17;
	ld.global.f32 	%f53, [%rd10+24];
	setp.gt.f32 	%p18, %f53, %f52;
	selp.f32 	%f54, %f53, %f52, %p18;
	ld.global.f32 	%f55, [%rd10+28];
	setp.gt.f32 	%p19, %f55, %f54;
	selp.f32 	%f169, %f55, %f54, %p19;
	add.s32 	%r77, %r77, 16;
	add.s32 	%r76, %r76, 16;
	setp.eq.s32 	%p20, %r76, 0;
	@%p20 bra 	$L__BB0_5;
	bra.uni 	$L__BB0_4;
$L__BB0_5:
	setp.eq.s32 	%p21, %r5, 0;
	@%p21 bra 	$L__BB0_14;
	and.b32  	%r8, %r4, 7;
	setp.lt.u32 	%p22, %r5, 8;
	@%p22 bra 	$L__BB0_8;
	mul.wide.s32 	%rd11, %r77, 4;
	add.s64 	%rd12, %rd1, %rd11;
	ld.global.f32 	%f57, [%rd12];
	setp.gt.f32 	%p23, %f57, %f169;
	selp.f32 	%f58, %f57, %f169, %p23;
	ld.global.f32 	%f59, [%rd12+4];
	setp.gt.f32 	%p24, %f59, %f58;
	selp.f32 	%f60, %f59, %f58, %p24;
	ld.global.f32 	%f61, [%rd12+8];
	setp.gt.f32 	%p25, %f61, %f60;
	selp.f32 	%f62, %f61, %f60, %p25;
	ld.global.f32 	%f63, [%rd12+12];
	setp.gt.f32 	%p26, %f63, %f62;
	selp.f32 	%f64, %f63, %f62, %p26;
	ld.global.f32 	%f65, [%rd12+16];
	setp.gt.f32 	%p27, %f65, %f64;
	selp.f32 	%f66, %f65, %f64, %p27;
	ld.global.f32 	%f67, [%rd12+20];
	setp.gt.f32 	%p28, %f67, %f66;
	selp.f32 	%f68, %f67, %f66, %p28;
	ld.global.f32 	%f69, [%rd12+24];
	setp.gt.f32 	%p29, %f69, %f68;
	selp.f32 	%f70, %f69, %f68, %p29;
	ld.global.f32 	%f71, [%rd12+28];
	setp.gt.f32 	%p30, %f71, %f70;
	selp.f32 	%f169, %f71, %f70, %p30;
	add.s32 	%r77, %r77, 8;
$L__BB0_8:
	setp.eq.s32 	%p31, %r8, 0;
	@%p31 bra 	$L__BB0_14;
	and.b32  	%r11, %r4, 3;
	setp.lt.u32 	%p32, %r8, 4;
	@%p32 bra 	$L__BB0_11;
	mul.wide.s32 	%rd13, %r77, 4;
	add.s64 	%rd14, %rd1, %rd13;
	ld.global.f32 	%f73, [%rd14];
	setp.gt.f32 	%p33, %f73, %f169;
	selp.f32 	%f74, %f73, %f169, %p33;
	ld.global.f32 	%f75, [%rd14+4];
	setp.gt.f32 	%p34, %f75, %f74;
	selp.f32 	%f76, %f75, %f74, %p34;
	ld.global.f32 	%f77, [%rd14+8];
	setp.gt.f32 	%p35, %f77, %f76;
	selp.f32 	%f78, %f77, %f76, %p35;
	ld.global.f32 	%f79, [%rd14+12];
	setp.gt.f32 	%p36, %f79, %f78;
	selp.f32 	%f169, %f79, %f78, %p36;
	add.s32 	%r77, %r77, 4;
$L__BB0_11:
	setp.eq.s32 	%p37, %r11, 0;
	@%p37 bra 	$L__BB0_14;
	neg.s32 	%r71, %r11;
$L__BB0_13:
	.pragma "nounroll";
	mul.wide.s32 	%rd15, %r77, 4;
	add.s64 	%rd16, %rd1, %rd15;
	ld.global.f32 	%f80, [%rd16];
	setp.gt.f32 	%p38, %f80, %f169;
	selp.f32 	%f169, %f80, %f169, %p38;
	add.s32 	%r77, %r77, 1;
	add.s32 	%r71, %r71, 1;
	setp.ne.s32 	%p39, %r71, 0;
	@%p39 bra 	$L__BB0_13;
$L__BB0_14:
	setp.lt.s32 	%p40, %r43, 1;
	mov.f32 	%f174, 0f00000000;
	@%p40 bra 	$L__BB0_21;
	add.s32 	%r52, %r2, 1;
	max.s32 	%r19, %r3, %r52;
	sub.s32 	%r53, %r19, %r2;
	and.b32  	%r20, %r53, 3;
	setp.eq.s32 	%p41, %r20, 0;
	mov.f32 	%f174, 0f00000000;
	mov.u32 	%r75, %r2;
	@%p41 bra 	$L__BB0_18;
	neg.s32 	%r73, %r20;
	mov.f32 	%f174, 0f00000000;
	mov.u32 	%r75, %r2;
$L__BB0_17:
	.pragma "nounroll";
	mul.wide.s32 	%rd17, %r75, 4;
	add.s64 	%rd18, %rd2, %rd17;
	add.s64 	%rd19, %rd1, %rd17;
	ld.global.f32 	%f85, [%rd19];
	sub.f32 	%f86, %f85, %f169;
	fma.rn.f32 	%f87, %f86, 0f3BBB989D, 0f3F000000;
	cvt.sat.f32.f32 	%f88, %f87;
	mov.f32 	%f89, 0f4B400001;
	mov.f32 	%f90, 0f437C0000;
	fma.rm.f32 	%f91, %f88, %f90, %f89;
	add.f32 	%f92, %f91, 0fCB40007F;
	neg.f32 	%f93, %f92;
	fma.rn.f32 	%f94, %f86, 0f3FB8AA3B, %f93;
	fma.rn.f32 	%f95, %f86, 0f32A57060, %f94;
	mov.b32 	%r54, %f91;
	shl.b32 	%r55, %r54, 23;
	mov.b32 	%f96, %r55;
	ex2.approx.ftz.f32 	%f97, %f95;
	mul.f32 	%f98, %f97, %f96;
	st.global.f32 	[%rd18], %f98;
	add.f32 	%f174, %f174, %f98;
	add.s32 	%r75, %r75, 1;
	add.s32 	%r73, %r73, 1;
	setp.ne.s32 	%p42, %r73, 0;
	@%p42 bra 	$L__BB0_17;
$L__BB0_18:
	sub.s32 	%r56, %r2, %r19;
	setp.gt.u32 	%p43, %r56, -4;
	@%p43 bra 	$L__BB0_21;
	add.s64 	%rd4, %rd1, 8;
	add.s64 	%rd5, %rd2, 8;
$L__BB0_20:
	mul.wide.s32 	%rd20, %r75, 4;
	add.s64 	%rd21, %rd4, %rd20;
	add.s64 	%rd22, %rd5, %rd20;
	ld.global.f32 	%f99, [%rd21+-8];
	sub.f32 	%f100, %f99, %f169;
	fma.rn.f32 	%f101, %f100, 0f3BBB989D, 0f3F000000;
	cvt.sat.f32.f32 	%f102, %f101;
	mov.f32 	%f103, 0f4B400001;
	mov.f32 	%f104, 0f437C0000;
	fma.rm.f32 	%f105, %f102, %f104, %f103;
	add.f32 	%f106, %f105, 0fCB40007F;
	neg.f32 	%f107, %f106;
	fma.rn.f32 	%f108, %f100, 0f3FB8AA3B, %f107;
	fma.rn.f32 	%f109, %f100, 0f32A57060, %f108;
	mov.b32 	%r57, %f105;
	shl.b32 	%r58, %r57, 23;
	mov.b32 	%f110, %r58;
	ex2.approx.ftz.f32 	%f111, %f109;
	mul.f32 	%f112, %f111, %f110;
	st.global.f32 	[%rd22+-8], %f112;
	add.f32 	%f113, %f174, %f112;
	ld.global.f32 	%f114, [%rd21+-4];
	sub.f32 	%f115, %f114, %f169;
	fma.rn.f32 	%f116, %f115, 0f3BBB989D, 0f3F000000;
	cvt.sat.f32.f32 	%f117, %f116;
	fma.rm.f32 	%f118, %f117, %f104, %f103;
	add.f32 	%f119, %f118, 0fCB40007F;
	neg.f32 	%f120, %f119;
	fma.rn.f32 	%f121, %f115, 0f3FB8AA3B, %f120;
	fma.rn.f32 	%f122, %f115, 0f32A57060, %f121;
	mov.b32 	%r59, %f118;
	shl.b32 	%r60, %r59, 23;
	mov.b32 	%f123, %r60;
	ex2.approx.ftz.f32 	%f124, %f122;
	mul.f32 	%f125, %f124, %f123;
	st.global.f32 	[%rd22+-4], %f125;
	add.f32 	%f126, %f113, %f125;
	ld.global.f32 	%f127, [%rd21];
	sub.f32 	%f128, %f127, %f169;
	fma.rn.f32 	%f129, %f128, 0f3BBB989D, 0f3F000000;
	cvt.sat.f32.f32 	%f130, %f129;
	fma.rm.f32 	%f131, %f130, %f104, %f103;
	add.f32 	%f132, %f131, 0fCB40007F;
	neg.f32 	%f133, %f132;
	fma.rn.f32 	%f134, %f128, 0f3FB8AA3B, %f133;
	fma.rn.f32 	%f135, %f128, 0f32A57060, %f134;
	mov.b32 	%r61, %f131;
	shl.b32 	%r62, %r61, 23;
	mov.b32 	%f136, %r62;
	ex2.approx.ftz.f32 	%f137, %f135;
	mul.f32 	%f138, %f137, %f136;
	st.global.f32 	[%rd22], %f138;
	add.f32 	%f139, %f126, %f138;
	ld.global.f32 	%f140, [%rd21+4];
	sub.f32 	%f141, %f140, %f169;
	fma.rn.f32 	%f142, %f141, 0f3BBB989D, 0f3F000000;
	cvt.sat.f32.f32 	%f143, %f142;
	fma.rm.f32 	%f144, %f143, %f104, %f103;
	add.f32 	%f145, %f144, 0fCB40007F;
	neg.f32 	%f146, %f145;
	fma.rn.f32 	%f147, %f141, 0f3FB8AA3B, %f146;
	fma.rn.f32 	%f148, %f141, 0f32A57060, %f147;
	mov.b32 	%r63, %f144;
	shl.b32 	%r64, %r63, 23;
	mov.b32 	%f149, %r64;
	ex2.approx.ftz.f32 	%f150, %f148;
	mul.f32 	%f151, %f150, %f149;
	st.global.f32 	[%rd22+4], %f151;
	add.f32 	%f174, %f139, %f151;
	add.s32 	%r75, %r75, 4;
	setp.lt.s32 	%p44, %r75, %r3;
	@%p44 bra 	$L__BB0_20;
$L__BB0_21:
	setp.lt.s32 	%p45, %r43, 1;
	@%p45 bra 	$L__BB0_28;
	add.s32 	%r65, %r2, 1;
	max.s32 	%r31, %r3, %r65;
	sub.s32 	%r66, %r31, %r2;
	and.b32  	%r32, %r66, 3;
	setp.eq.s32 	%p46, %r32, 0;
	mov.u32 	%r80, %r2;
	@%p46 bra 	$L__BB0_25;
	neg.s32 	%r78, %r32;
	mov.u32 	%r80, %r2;
$L__BB0_24:
	.pragma "nounroll";
	mul.wide.s32 	%rd23, %r80, 4;
	add.s64 	%rd24, %rd2, %rd23;
	ld.global.f32 	%f152, [%rd24];
	div.rn.f32 	%f153, %f152, %f174;
	st.global.f32 	[%rd24], %f153;
	add.s32 	%r80, %r80, 1;
	add.s32 	%r78, %r78, 1;
	setp.ne.s32 	%p47, %r78, 0;
	@%p47 bra 	$L__BB0_24;
$L__BB0_25:
	sub.s32 	%r67, %r2, %r31;
	setp.gt.u32 	%p48, %r67, -4;
	@%p48 bra 	$L__BB0_28;
	add.s64 	%rd6, %rd2, 8;
$L__BB0_27:
	mul.wide.s32 	%rd25, %r80, 4;
	add.s64 	%rd26, %rd6, %rd25;
	ld.global.f32 	%f154, [%rd26+-8];
	div.rn.f32 	%f155, %f154, %f174;
	st.global.f32 	[%rd26+-8], %f155;
	ld.global.f32 	%f156, [%rd26+-4];
	div.rn.f32 	%f157, %f156, %f174;
	st.global.f32 	[%rd26+-4], %f157;
	ld.global.f32 	%f158, [%rd26];
	div.rn.f32 	%f159, %f158, %f174;
	st.global.f32 	[%rd26], %f159;
	ld.global.f32 	%f160, [%rd26+4];
	div.rn.f32 	%f161, %f160, %f174;
	st.global.f32 	[%rd26+4], %f161;
	add.s32 	%r80, %r80, 4;
	setp.lt.s32 	%p49, %r80, %r3;
	@%p49 bra 	$L__BB0_27;
$L__BB0_28:
	ret;

}


// ===== COMPILED SASS (sm_100) =====

	.target	sm_100

	.elftype	@"ET_EXEC"


//--------------------- .note.nv.tkinfo           --------------------------
	.section	.note.nv.tkinfo,"",@"SHT_NOTE"
	.sectionflags	@"SHF_NOTE_NV_TKINFO"
	.tkinfo
        /*0018*/ 	.word	0x00000002
        /*0030*/ 	.string	""
        /*0030*/ 	.string	"ptxas"
        /*0030*/ 	.string	"Cuda compilation tools, release 13.0, V13.0.88"
        /*0030*/ 	.string	"Build cuda_13.0.r13.0/compiler.36424714_0"
        /*0030*/ 	.string	"-arch sm_100 -m 64 "



//--------------------- .note.nv.cuinfo           --------------------------
	.section	.note.nv.cuinfo,"",@"SHT_NOTE"
	.sectionflags	@"SHF_NOTE_NV_CUINFO"
        /*0018*/ 	.short	0x0002
        /*001a*/ 	.short	0x0064
        /*001c*/ 	.short	0x0082
	.zero		2


//--------------------- .nv.info                  --------------------------
	.section	.nv.info,"",@"SHT_CUDA_INFO"
	.align	4


	//----- nvinfo : EIATTR_REGCOUNT
	.align		4
        /*0000*/ 	.byte	0x04, 0x2f
        /*0002*/ 	.short	(.L_1 - .L_0)
	.align		4
.L_0:
        /*0004*/ 	.word	index@(_Z7softmaxPKfPfii)
        /*0008*/ 	.word	0x00000020


	//----- nvinfo : EIATTR_FRAME_SIZE
	.align		4
.L_1:
        /*000c*/ 	.byte	0x04, 0x11
        /*000e*/ 	.short	(.L_3 - .L_2)
	.align		4
.L_2:
        /*0010*/ 	.word	index@($__internal_0_$__cuda_sm3x_div_rn_noftz_f32_slowpath)
        /*0014*/ 	.word	0x00000000


	//----- nvinfo : EIATTR_FRAME_SIZE
	.align		4
.L_3:
        /*0018*/ 	.byte	0x04, 0x11
        /*001a*/ 	.short	(.L_5 - .L_4)
	.align		4
.L_4:
        /*001c*/ 	.word	index@(_Z7softmaxPKfPfii)
        /*0020*/ 	.word	0x00000000


	//----- nvinfo : EIATTR_MIN_STACK_SIZE
	.align		4
.L_5:
        /*0024*/ 	.byte	0x04, 0x12
        /*0026*/ 	.short	(.L_7 - .L_6)
	.align		4
.L_6:
        /*0028*/ 	.word	index@(_Z7softmaxPKfPfii)
        /*002c*/ 	.word	0x00000000
.L_7:


//--------------------- .nv.compat                --------------------------
	.section	.nv.compat,"",@"SHT_CUDA_COMPAT_INFO"
	.align	4
        /*0000*/ 	.byte	0x02, 0x09, 0x00, 0x00, 0x02, 0x02, 0x01, 0x00, 0x02, 0x05, 0x05, 0x00, 0x03, 0x07, 0x01, 0x01
        /*0010*/ 	.byte	0x02, 0x03, 0x00, 0x00, 0x02, 0x06, 0x01, 0x00, 0x04, 0x0b, 0x08, 0x00, 0x01, 0x00, 0x00, 0x00
        /*0020*/ 	.byte	0x00, 0x00, 0x00, 0x00


//--------------------- .nv.info._Z7softmaxPKfPfii --------------------------
	.section	.nv.info._Z7softmaxPKfPfii,"",@"SHT_CUDA_INFO"
	.sectionflags	@""
	.align	4


	//----- nvinfo : EIATTR_CUDA_API_VERSION
	.align		4
        /*0000*/ 	.byte	0x04, 0x37
        /*0002*/ 	.short	(.L_9 - .L_8)
.L_8:
        /*0004*/ 	.word	0x00000082


	//----- nvinfo : EIATTR_KPARAM_INFO
	.align		4
.L_9:
        /*0008*/ 	.byte	0x04, 0x17
        /*000a*/ 	.short	(.L_11 - .L_10)
.L_10:
        /*000c*/ 	.word	0x00000000
        /*0010*/ 	.short	0x0003
        /*0012*/ 	.short	0x0014
        /*0014*/ 	.byte	0x00, 0xf0, 0x11, 0x00


	//----- nvinfo : EIATTR_KPARAM_INFO
	.align		4
.L_11:
        /*0018*/ 	.byte	0x04, 0x17
        /*001a*/ 	.short	(.L_13 - .L_12)
.L_12:
        /*001c*/ 	.word	0x00000000
        /*0020*/ 	.short	0x0002
        /*0022*/ 	.short	0x0010
        /*0024*/ 	.byte	0x00, 0xf0, 0x11, 0x00


	//----- nvinfo : EIATTR_KPARAM_INFO
	.align		4
.L_13:
        /*0028*/ 	.byte	0x04, 0x17
        /*002a*/ 	.short	(.L_15 - .L_14)
.L_14:
        /*002c*/ 	.word	0x00000000
        /*0030*/ 	.short	0x0001
        /*0032*/ 	.short	0x0008
        /*0034*/ 	.byte	0x00, 0xf5, 0x21, 0x00


	//----- nvinfo : EIATTR_KPARAM_INFO
	.align		4
.L_15:
        /*0038*/ 	.byte	0x04, 0x17
        /*003a*/ 	.short	(.L_17 - .L_16)
.L_16:
        /*003c*/ 	.word	0x00000000
        /*0040*/ 	.short	0x0000
        /*0042*/ 	.short	0x0000
        /*0044*/ 	.byte	0x00, 0xf5, 0x21, 0x00


	//----- nvinfo : EIATTR_SPARSE_MMA_MASK
	.align		4
.L_17:
        /*0048*/ 	.byte	0x03, 0x50
        /*004a*/ 	.short	0x0000


	//----- nvinfo : EIATTR_MAXREG_COUNT
	.align		4
        /*004c*/ 	.byte	0x03, 0x1b
        /*004e*/ 	.short	0x00ff


	//----- nvinfo : EIATTR_MERCURY_ISA_VERSION
	.align		4
        /*0050*/ 	.byte	0x03, 0x5f
        /*0052*/ 	.short	0x0101


	//----- nvinfo : EIATTR_VRC_CTA_INIT_COUNT
	.align		4
        /*0054*/ 	.byte	0x02, 0x4a
	.zero		1
	.zero		1


	//----- nvinfo : EIATTR_EXIT_INSTR_OFFSETS
	.align		4
        /*0058*/ 	.byte	0x04, 0x1c
        /*005a*/ 	.short	(.L_19 - .L_18)


	//   ....[0]....
.L_18:
        /*005c*/ 	.word	0x00000070


	//   ....[1]....
        /*0060*/ 	.word	0x00001020


	//   ....[2]....
        /*0064*/ 	.word	0x00001230


	//   ....[3]....
        /*0068*/ 	.word	0x000016d0


	//----- nvinfo : EIATTR_CRS_STACK_SIZE
	.align		4
.L_19:
        /*006c*/ 	.byte	0x04, 0x1e
        /*006e*/ 	.short	(.L_21 - .L_20)
.L_20:
        /*0070*/ 	.word	0x00000000


	//----- nvinfo : EIATTR_CBANK_PARAM_SIZE
	.align		4
.L_21:
        /*0074*/ 	.byte	0x03, 0x19
        /*0076*/ 	.short	0x0018


	//----- nvinfo : EIATTR_PARAM_CBANK
	.align		4
        /*0078*/ 	.byte	0x04, 0x0a
        /*007a*/ 	.short	(.L_23 - .L_22)
	.align		4
.L_22:
        /*007c*/ 	.word	index@(.nv.constant0._Z7softmaxPKfPfii)
        /*0080*/ 	.short	0x0380
        /*0082*/ 	.short	0x0018


	//----- nvinfo : EIATTR_SW_WAR
	.align		4
.L_23:
        /*0084*/ 	.byte	0x04, 0x36
        /*0086*/ 	.short	(.L_25 - .L_24)
.L_24:
        /*0088*/ 	.word	0x00000008
.L_25:


//--------------------- .nv.callgraph             --------------------------
	.section	.nv.callgraph,"",@"SHT_CUDA_CALLGRAPH"
	.align	4
	.sectionentsize	8
	.align		4
        /*0000*/ 	.word	0x00000000
	.align		4
        /*0004*/ 	.word	0xffffffff
	.align		4
        /*0008*/ 	.word	0x00000000
	.align		4
        /*000c*/ 	.word	0xfffffffe
	.align		4
        /*0010*/ 	.word	0x00000000
	.align		4
        /*0014*/ 	.word	0xfffffffd
	.align		4
        /*0018*/ 	.word	0x00000000
	.align		4
        /*001c*/ 	.word	0xfffffffc


//--------------------- .text._Z7softmaxPKfPfii   --------------------------
	.section	.text._Z7softmaxPKfPfii,"ax",@progbits
	.align	128
        .global         _Z7softmaxPKfPfii
        .type           _Z7softmaxPKfPfii,@function
        .size           _Z7softmaxPKfPfii,(.L_x_42 - _Z7softmaxPKfPfii)
        .other          _Z7softmaxPKfPfii,@"STO_CUDA_ENTRY STV_DEFAULT"
_Z7softmaxPKfPfii:
.text._Z7softmaxPKfPfii:
[----:B------:R-:W-:Y:S01]  /*0000*/  LDC R1, c[0x0][0x37c] ;  /* 0x0000df00ff017b82 */ /* 0x000fe20000000800 */
[----:B------:R-:W0:Y:S07]  /*0010*/  S2R R0, SR_TID.X ;  /* 0x0000000000007919 */ /* 0x000e2e0000002100 */
[----:B------:R-:W0:Y:S01]  /*0020*/  S2UR UR4, SR_CTAID.X ;  /* 0x00000000000479c3 */ /* 0x000e220000002500 */
[----:B------:R-:W1:Y:S07]  /*0030*/  LDCU UR5, c[0x0][0x390] ;  /* 0x00007200ff0577ac */ /* 0x000e6e0008000800 */
[----:B------:R-:W0:Y:S02]  /*0040*/  LDC R9, c[0x0][0x360] ;  /* 0x0000d800ff097b82 */ /* 0x000e240000000800 */
[----:B0-----:R-:W-:-:S05]  /*0050*/  IMAD R9, R9, UR4, R0 ;  /* 0x0000000409097c24 */ /* 0x001fca000f8e0200 */
[----:B-1----:R-:W-:-:S13]  /*0060*/  ISETP.GE.AND P0, PT, R9, UR5, PT ;  /* 0x0000000509007c0c */ /* 0x002fda000bf06270 */
[----:B------:R-:W-:Y:S05]  /*0070*/  @P0 EXIT ;  /* 0x000000000000094d */ /* 0x000fea0003800000 */
[----:B------:R-:W0:Y:S01]  /*0080*/  LDCU UR4, c[0x0][0x394] ;  /* 0x00007280ff0477ac */ /* 0x000e220008000800 */
[----:B------:R-:W-:Y:S01]  /*0090*/  IMAD.MOV.U32 R0, RZ, RZ, -0x800000 ;  /* 0xff800000ff007424 */ /* 0x000fe200078e00ff */
[----:B------:R-:W1:Y:S01]  /*00a0*/  LDCU.64 UR6, c[0x0][0x358] ;  /* 0x00006b00ff0677ac */ /* 0x000e620008000a00 */
[----:B0-----:R-:W-:Y:S02]  /*00b0*/  UISETP.GE.AND UP0, UPT, UR4, 0x1, UPT ;  /* 0x000000010400788c */ /* 0x001fe4000bf06270 */
[----:B------:R-:W-:-:S04]  /*00c0*/  IMAD R9, R9, UR4, RZ ;  /* 0x0000000409097c24 */ /* 0x000fc8000f8e02ff */
[----:B------:R-:W-:-:S03]  /*00d0*/  VIADD R2, R9, UR4 ;  /* 0x0000000409027c36 */ /* 0x000fc60008000000 */
[----:B-1----:R-:W-:Y:S05]  /*00e0*/  BRA.U !UP0, `(.L_x_0) ;  /* 0x0000000908307547 */ /* 0x002fea000b800000 */
[----:B------:R-:W-:Y:S01]  /*00f0*/  VIADDMNMX R0, R9, 0x1, R2, !PT ;  /* 0x0000000109007846 */ /* 0x000fe20007800102 */
[----:B------:R-:W-:Y:S01]  /*0100*/  BSSY.RECONVERGENT B0, `(.L_x_1) ;  /* 0x0000045000007945 */ /* 0x000fe20003800200 */
[----:B------:R-:W-:-:S03]  /*0110*/  MOV R3, R9 ;  /* 0x0000000900037202 */ /* 0x000fc60000000f00 */
[----:B------:R-:W-:Y:S02]  /*0120*/  IMAD.IADD R8, R0, 0x1, -R9 ;  /* 0x0000000100087824 */ /* 0x000fe400078e0a09 */
[----:B------:R-:W-:-:S03]  /*0130*/  IMAD.IADD R0, R9, 0x1, -R0 ;  /* 0x0000000109007824 */ /* 0x000fc600078e0a00 */
[----:B------:R-:W-:Y:S02]  /*0140*/  LOP3.LUT R24, R8, 0xf, RZ, 0xc0, !PT ;  /* 0x0000000f08187812 */ /* 0x000fe400078ec0ff */
[----:B------:R-:W-:Y:S01]  /*0150*/  ISETP.GT.U32.AND P1, PT, R0, -0x10, PT ;  /* 0xfffffff00000780c */ /* 0x000fe20003f24070 */
[----:B------:R-:W-:Y:S01]  /*0160*/  IMAD.MOV.U32 R0, RZ, RZ, -0x800000 ;  /* 0xff800000ff007424 */ /* 0x000fe200078e00ff */
[----:B------:R-:W-:-:S11]  /*0170*/  ISETP.NE.AND P0, PT, R24, RZ, PT ;  /* 0x000000ff1800720c */ /* 0x000fd60003f05270 */
[----:B------:R-:W-:Y:S05]  /*0180*/  @P1 BRA `(.L_x_2) ;  /* 0x0000000000f01947 */ /* 0x000fea0003800000 */
[----:B------:R-:W0:Y:S01]  /*0190*/  LDC.64 R4, c[0x0][0x380] ;  /* 0x0000e000ff047b82 */ /* 0x000e220000000a00 */
[----:B------:R-:W-:Y:S01]  /*01a0*/  LOP3.LUT R10, R8, 0xfffffff0, RZ, 0xc0, !PT ;  /* 0xfffffff0080a7812 */ /* 0x000fe200078ec0ff */
[----:B------:R-:W-:Y:S02]  /*01b0*/  IMAD.MOV.U32 R0, RZ, RZ, -0x800000 ;  /* 0xff800000ff007424 */ /* 0x000fe400078e00ff */
[----:B------:R-:W-:Y:S02]  /*01c0*/  IMAD.MOV.U32 R3, RZ, RZ, R9 ;  /* 0x000000ffff037224 */ /* 0x000fe400078e0009 */
[----:B------:R-:W-:Y:S01]  /*01d0*/  IMAD.MOV R10, RZ, RZ, -R10 ;  /* 0x000000ffff0a7224 */ /* 0x000fe200078e0a0a */
[----:B0-----:R-:W-:-:S05]  /*01e0*/  IADD3 R4, P1, PT, R4, 0x20, RZ ;  /* 0x0000002004047810 */ /* 0x001fca0007f3e0ff */
[----:B------:R-:W-:-:S08]  /*01f0*/  IMAD.X R5, RZ, RZ, R5, P1 ;  /* 0x000000ffff057224 */ /* 0x000fd000008e0605 */
.L_x_3:
[----:B------:R-:W-:-:S05]  /*0200*/  IMAD.WIDE R6, R3, 0x4, R4 ;  /* 0x0000000403067825 */ /* 0x000fca00078e0204 */
[----:B------:R-:W2:Y:S04]  /*0210*/  LDG.E R25, desc[UR6][R6.64+-0x20] ;  /* 0xffffe00606197981 */ /* 0x000ea8000c1e1900 */
[----:B------:R-:W3:Y:S04]  /*0220*/  LDG.E R27, desc[UR6][R6.64+-0x1c] ;  /* 0xffffe406061b7981 */ /* 0x000ee8000c1e1900 */
[----:B------:R-:W4:Y:S04]  /*0230*/  LDG.E R29, desc[UR6][R6.64+-0x18] ;  /* 0xffffe806061d7981 */ /* 0x000f28000c1e1900 */
[----:B------:R-:W5:Y:S04]  /*0240*/  LDG.E R22, desc[UR6][R6.64+-0x14] ;  /* 0xffffec0606167981 */ /* 0x000f68000c1e1900 */
        /* <DEDUP_REMOVED lines=11> */
[----:B------:R-:W5:Y:S01]  /*0300*/  LDG.E R23, desc[UR6][R6.64+0x1c] ;  /* 0x00001c0606177981 */ /* 0x000f62000c1e1900 */
[----:B------:R-:W-:Y:S01]  /*0310*/  IADD3 R10, PT, PT, R10, 0x10, RZ ;  /* 0x000000100a0a7810 */ /* 0x000fe20007ffe0ff */
[----:B------:R-:W-:-:S03]  /*0320*/  VIADD R3, R3, 0x10 ;  /* 0x0000001003037836 */ /* 0x000fc60000000000 */
[----:B------:R-:W-:Y:S02]  /*0330*/  ISETP.NE.AND P2, PT, R10, RZ, PT ;  /* 0x000000ff0a00720c */ /* 0x000fe40003f45270 */
[----:B--2---:R-:W-:-:S04]  /*0340*/  FSETP.GT.AND P1, PT, R25, R0, PT ;  /* 0x000000001900720b */ /* 0x004fc80003f24000 */
[----:B------:R-:W-:-:S04]  /*0350*/  FSEL R0, R25, R0, P1 ;  /* 0x0000000019007208 */ /* 0x000fc80000800000 */
[----:B---3--:R-:W-:-:S04]  /*0360*/  FSETP.GT.AND P1, PT, R27, R0, PT ;  /* 0x000000001b00720b */ /* 0x008fc80003f24000 */
[----:B------:R-:W-:-:S04]  /*0370*/  FSEL R0, R27, R0, P1 ;  /* 0x000000001b007208 */ /* 0x000fc80000800000 */
[----:B----4-:R-:W-:-:S04]  /*0380*/  FSETP.GT.AND P1, PT, R29, R0, PT ;  /* 0x000000001d00720b */ /* 0x010fc80003f24000 */
[----:B------:R-:W-:-:S04]  /*0390*/  FSEL R29, R29, R0, P1 ;  /* 0x000000001d1d7208 */ /* 0x000fc80000800000 */
[----:B-----5:R-:W-:-:S04]  /*03a0*/  FSETP.GT.AND P1, PT, R22, R29, PT ;  /* 0x0000001d1600720b */ /* 0x020fc80003f24000 */
[----:B------:R-:W-:-:S04]  /*03b0*/  FSEL R22, R22, R29, P1 ;  /* 0x0000001d16167208 */ /* 0x000fc80000800000 */
[----:B------:R-:W-:-:S04]  /*03c0*/  FSETP.GT.AND P1, PT, R21, R22, PT ;  /* 0x000000161500720b */ /* 0x000fc80003f24000 */
        /* <DEDUP_REMOVED lines=22> */
[----:B------:R-:W-:Y:S01]  /*0530*/  FSEL R0, R23, R0, P1 ;  /* 0x0000000017007208 */ /* 0x000fe20000800000 */
[----:B------:R-:W-:Y:S08]  /*0540*/  @P2 BRA `(.L_x_3) ;  /* 0xfffffffc002c2947 */ /* 0x000ff0000383ffff */
.L_x_2:
[----:B------:R-:W-:Y:S05]  /*0550*/  BSYNC.RECONVERGENT B0 ;  /* 0x0000000000007941 */ /* 0x000fea0003800200 */
.L_x_1:
[----:B------:R-:W-:Y:S04]  /*0560*/  BSSY.RECONVERGENT B0, `(.L_x_0) ;  /* 0x0000044000007945 */ /* 0x000fe80003800200 */
[----:B------:R-:W-:Y:S05]  /*0570*/  @!P0 BRA `(.L_x_4) ;  /* 0x0000000400088947 */ /* 0x000fea0003800000 */
[----:B------:R-:W-:Y:S01]  /*0580*/  ISETP.GE.U32.AND P1, PT, R24, 0x8, PT ;  /* 0x000000081800780c */ /* 0x000fe20003f26070 */
[----:B------:R-:W-:Y:S01]  /*0590*/  BSSY.RECONVERGENT B1, `(.L_x_5) ;  /* 0x000001f000017945 */ /* 0x000fe20003800200 */
[----:B------:R-:W-:-:S04]  /*05a0*/  LOP3.LUT R6, R8, 0x7, RZ, 0xc0, !PT ;  /* 0x0000000708067812 */ /* 0x000fc800078ec0ff */
[----:B------:R-:W-:-:S07]  /*05b0*/  ISETP.NE.AND P0, PT, R6, RZ, PT ;  /* 0x000000ff0600720c */ /* 0x000fce0003f05270 */
[----:B------:R-:W-:Y:S06]  /*05c0*/  @!P1 BRA `(.L_x_6) ;  /* 0x00000000006c9947 */ /* 0x000fec0003800000 */
[----:B------:R-:W0:Y:S02]  /*05d0*/  LDC.64 R4, c[0x0][0x380] ;  /* 0x0000e000ff047b82 */ /* 0x000e240000000a00 */
[----:B0-----:R-:W-:-:S05]  /*05e0*/  IMAD.WIDE R4, R3, 0x4, R4 ;  /* 0x0000000403047825 */ /* 0x001fca00078e0204 */
[----:B------:R-:W2:Y:S04]  /*05f0*/  LDG.E R7, desc[UR6][R4.64] ;  /* 0x0000000604077981 */ /* 0x000ea8000c1e1900 */
[----:B------:R-:W3:Y:S04]  /*0600*/  LDG.E R11, desc[UR6][R4.64+0x4] ;  /* 0x00000406040b7981 */ /* 0x000ee8000c1e1900 */
[----:B------:R-:W4:Y:S04]  /*0610*/  LDG.E R13, desc[UR6][R4.64+0x8] ;  /* 0x00000806040d7981 */ /* 0x000f28000c1e1900 */
[----:B------:R-:W5:Y:S04]  /*0620*/  LDG.E R15, desc[UR6][R4.64+0xc] ;  /* 0x00000c06040f7981 */ /* 0x000f68000c1e1900 */
[----:B------:R-:W5:Y:S04]  /*0630*/  LDG.E R17, desc[UR6][R4.64+0x10] ;  /* 0x0000100604117981 */ /* 0x000f68000c1e1900 */
[----:B------:R-:W5:Y:S04]  /*0640*/  LDG.E R19, desc[UR6][R4.64+0x14] ;  /* 0x0000140604137981 */ /* 0x000f68000c1e1900 */
[----:B------:R-:W5:Y:S04]  /*0650*/  LDG.E R21, desc[UR6][R4.64+0x18] ;  /* 0x0000180604157981 */ /* 0x000f68000c1e1900 */
[----:B------:R-:W5:Y:S01]  /*0660*/  LDG.E R23, desc[UR6][R4.64+0x1c] ;  /* 0x00001c0604177981 */ /* 0x000f62000c1e1900 */
[----:B------:R-:W-:Y:S01]  /*0670*/  VIADD R3, R3, 0x8 ;  /* 0x0000000803037836 */ /* 0x000fe20000000000 */
        /* <DEDUP_REMOVED lines=15> */
[----:B------:R-:W-:-:S09]  /*0770*/  FSEL R0, R23, R0, P1 ;  /* 0x0000000017007208 */ /* 0x000fd20000800000 */
.L_x_6:
[----:B------:R-:W-:Y:S05]  /*0780*/  BSYNC.RECONVERGENT B1 ;  /* 0x0000000000017941 */ /* 0x000fea0003800200 */
.L_x_5:
        /* <DEDUP_REMOVED lines=20> */
[----:B------:R-:W-:-:S09]  /*08d0*/  FSEL R0, R15, R0, P1 ;  /* 0x000000000f007208 */ /* 0x000fd20000800000 */
.L_x_8:
[----:B------:R-:W-:Y:S05]  /*08e0*/  BSYNC.RECONVERGENT B1 ;  /* 0x0000000000017941 */ /* 0x000fea0003800200 */
.L_x_7:
[----:B------:R-:W-:Y:S05]  /*08f0*/  @!P0 BRA `(.L_x_4) ;  /* 0x0000000000288947 */ /* 0x000fea0003800000 */
[----:B------:R-:W0:Y:S01]  /*0900*/  LDC.64 R6, c[0x0][0x380] ;  /* 0x0000e000ff067b82 */ /* 0x000e220000000a00 */
[----:B------:R-:W-:-:S07]  /*0910*/  IMAD.MOV R8, RZ, RZ, -R8 ;  /* 0x000000ffff087224 */ /* 0x000fce00078e0a08 */
.L_x_9:
[----:B0-----:R-:W-:-:S06]  /*0920*/  IMAD.WIDE R4, R3, 0x4, R6 ;  /* 0x0000000403047825 */ /* 0x001fcc00078e0206 */
[----:B------:R-:W2:Y:S01]  /*0930*/  LDG.E R5, desc[UR6][R4.64] ;  /* 0x0000000604057981 */ /* 0x000ea2000c1e1900 */
[----:B------:R-:W-:Y:S01]  /*0940*/  IADD3 R8, PT, PT, R8, 0x1, RZ ;  /* 0x0000000108087810 */ /* 0x000fe20007ffe0ff */
[----:B------:R-:W-:-:S03]  /*0950*/  VIADD R3, R3, 0x1 ;  /* 0x0000000103037836 */ /* 0x000fc60000000000 */
[----:B------:R-:W-:Y:S02]  /*0960*/  ISETP.NE.AND P1, PT, R8, RZ, PT ;  /* 0x000000ff0800720c */ /* 0x000fe40003f25270 */
[----:B--2---:R-:W-:-:S04]  /*0970*/  FSETP.GT.AND P0, PT, R5, R0, PT ;  /* 0x000000000500720b */ /* 0x004fc80003f04000 */
[----:B------:R-:W-:-:S07]  /*0980*/  FSEL R0, R5, R0, P0 ;  /* 0x0000000005007208 */ /* 0x000fce0000000000 */
[----:B------:R-:W-:Y:S05]  /*0990*/  @P1 BRA `(.L_x_9) ;  /* 0xfffffffc00e01947 */ /* 0x000fea000383ffff */
.L_x_4:
[----:B------:R-:W-:Y:S05]  /*09a0*/  BSYNC.RECONVERGENT B0 ;  /* 0x0000000000007941 */ /* 0x000fea0003800200 */
.L_x_0:
[----:B------:R-:W0:Y:S02]  /*09b0*/  LDC R3, c[0x0][0x394] ;  /* 0x0000e500ff037b82 */ /* 0x000e240000000800 */
[----:B0-----:R-:W-:Y:S01]  /*09c0*/  ISETP.GE.AND P0, PT, R3, 0x1, PT ;  /* 0x000000010300780c */ /* 0x001fe20003f06270 */
[----:B------:R-:W-:-:S12]  /*09d0*/  IMAD.MOV.U32 R3, RZ, RZ, RZ ;  /* 0x000000ffff037224 */ /* 0x000fd800078e00ff */
[----:B------:R-:W-:Y:S05]  /*09e0*/  @!P0 BRA `(.L_x_10) ;  /* 0x00000004008c8947 */ /* 0x000fea0003800000 */
[C---:B------:R-:W-:Y:S01]  /*09f0*/  VIADDMNMX R4, R9.reuse, 0x1, R2, !PT ;  /* 0x0000000109047846 */ /* 0x040fe20007800102 */
[----:B------:R-:W-:Y:S04]  /*0a00*/  BSSY.RECONVERGENT B0, `(.L_x_11) ;  /* 0x0000021000007945 */ /* 0x000fe80003800200 */
[----:B------:R-:W-:Y:S02]  /*0a10*/  IMAD.IADD R3, R4, 0x1, -R9 ;  /* 0x0000000104037824 */ /* 0x000fe400078e0a09 */
[----:B------:R-:W-:-:S03]  /*0a20*/  IMAD.IADD R5, R9, 0x1, -R4 ;  /* 0x0000000109057824 */ /* 0x000fc600078e0a04 */
[----:B------:R-:W-:Y:S01]  /*0a30*/  LOP3.LUT P1, R4, R3, 0x3, RZ, 0xc0, !PT ;  /* 0x0000000303047812 */ /* 0x000fe2000782c0ff */
[----:B------:R-:W-:Y:S01]  /*0a40*/  HFMA2 R3, -RZ, RZ, 0, 0 ;  /* 0x00000000ff037431 */ /* 0x000fe200000001ff */
[----:B------:R-:W-:Y:S01]  /*0a50*/  ISETP.GT.U32.AND P2, PT, R5, -0x4, PT ;  /* 0xfffffffc0500780c */ /* 0x000fe20003f44070 */
[----:B------:R-:W-:-:S10]  /*0a60*/  IMAD.MOV.U32 R5, RZ, RZ, R9 ;  /* 0x000000ffff057224 */ /* 0x000fd400078e0009 */
[----:B------:R-:W-:Y:S05]  /*0a70*/  @!P1 BRA `(.L_x_12) ;  /* 0x0000000000649947 */ /* 0x000fea0003800000 */
[----:B------:R-:W0:Y:S01]  /*0a80*/  LDC.64 R6, c[0x0][0x380] ;  /* 0x0000e000ff067b82 */ /* 0x000e220000000a00 */
[----:B------:R-:W-:Y:S02]  /*0a90*/  IMAD.MOV R4, RZ, RZ, -R4 ;  /* 0x000000ffff047224 */ /* 0x000fe400078e0a04 */
[----:B------:R-:W-:Y:S02]  /*0aa0*/  IMAD.MOV.U32 R3, RZ, RZ, RZ ;  /* 0x000000ffff037224 */ /* 0x000fe400078e00ff */
[----:B------:R-:W-:-:S03]  /*0ab0*/  IMAD.MOV.U32 R5, RZ, RZ, R9 ;  /* 0x000000ffff057224 */ /* 0x000fc600078e0009 */
[----:B------:R-:W1:Y:S04]  /*0ac0*/  LDC.64 R10, c[0x0][0x388] ;  /* 0x0000e200ff0a7b82 */ /* 0x000e680000000a00 */
.L_x_13:
[----:B0-2---:R-:W-:-:S06]  /*0ad0*/  IMAD.WIDE R12, R5, 0x4, R6 ;  /* 0x00000004050c7825 */ /* 0x005fcc00078e0206 */
[----:B------:R-:W2:Y:S01]  /*0ae0*/  LDG.E R13, desc[UR6][R12.64] ;  /* 0x000000060c0d7981 */ /* 0x000ea2000c1e1900 */
[----:B------:R-:W-:Y:S01]  /*0af0*/  MOV R15, 0x3bbb989d ;  /* 0x3bbb989d000f7802 */ /* 0x000fe20000000f00 */
[----:B------:R-:W-:Y:S02]  /*0b00*/  IMAD.MOV.U32 R17, RZ, RZ, 0x437c0000 ;  /* 0x437c0000ff117424 */ /* 0x000fe400078e00ff */
[----:B------:R-:W-:-:S05]  /*0b10*/  VIADD R4, R4, 0x1 ;  /* 0x0000000104047836 */ /* 0x000fca0000000000 */
[----:B------:R-:W-:Y:S01]  /*0b20*/  ISETP.NE.AND P1, PT, R4, RZ, PT ;  /* 0x000000ff0400720c */ /* 0x000fe20003f25270 */
[----:B--2---:R-:W-:Y:S01]  /*0b30*/  FADD R8, R13, -R0 ;  /* 0x800000000d087221 */ /* 0x004fe20000000000 */
[----:B-1----:R-:W-:-:S04]  /*0b40*/  IMAD.WIDE R12, R5, 0x4, R10 ;  /* 0x00000004050c7825 */ /* 0x002fc800078e020a */
[----:B------:R-:W-:Y:S01]  /*0b50*/  FFMA.SAT R14, R8, R15, 0.5 ;  /* 0x3f000000080e7423 */ /* 0x000fe2000000200f */
[----:B------:R-:W-:-:S03]  /*0b60*/  VIADD R5, R5, 0x1 ;  /* 0x0000000105057836 */ /* 0x000fc60000000000 */
[----:B------:R-:W-:-:S04]  /*0b70*/  FFMA.RM R14, R14, R17, 12582913 ;  /* 0x4b4000010e0e7423 */ /* 0x000fc80000004011 */
[C---:B------:R-:W-:Y:S01]  /*0b80*/  FADD R15, R14.reuse, -12583039 ;  /* 0xcb40007f0e0f7421 */ /* 0x040fe20000000000 */
[----:B------:R-:W-:-:S03]  /*0b90*/  IMAD.SHL.U32 R14, R14, 0x800000, RZ ;  /* 0x008000000e0e7824 */ /* 0x000fc600078e00ff */
[----:B------:R-:W-:-:S04]  /*0ba0*/  FFMA R15, R8, 1.4426950216293334961, -R15 ;  /* 0x3fb8aa3b080f7823 */ /* 0x000fc8000000080f */
[----:B------:R-:W-:-:S06]  /*0bb0*/  FFMA R15, R8, 1.925963033500011079e-08, R15 ;  /* 0x32a57060080f7823 */ /* 0x000fcc000000000f */
[----:B------:R-:W0:Y:S02]  /*0bc0*/  MUFU.EX2 R15, R15 ;  /* 0x0000000f000f7308 */ /* 0x000e240000000800 */
[----:B0-----:R-:W-:-:S04]  /*0bd0*/  FMUL R14, R14, R15 ;  /* 0x0000000f0e0e7220 */ /* 0x001fc80000400000 */
[----:B------:R-:W-:Y:S01]  /*0be0*/  FADD R3, R14, R3 ;  /* 0x000000030e037221 */ /* 0x000fe20000000000 */
[----:B------:R2:W-:Y:S01]  /*0bf0*/  STG.E desc[UR6][R12.64], R14 ;  /* 0x0000000e0c007986 */ /* 0x0005e2000c101906 */
[----:B------:R-:W-:Y:S05]  /*0c00*/  @P1 BRA `(.L_x_13) ;  /* 0xfffffffc00b01947 */ /* 0x000fea000383ffff */
.L_x_12:
[----:B------:R-:W-:Y:S05]  /*0c10*/  BSYNC.RECONVERGENT B0 ;  /* 0x0000000000007941 */ /* 0x000fea0003800200 */
.L_x_11:
[----:B------:R-:W-:Y:S04]  /*0c20*/  BSSY.RECONVERGENT B0, `(.L_x_10) ;  /* 0x000003f000007945 */ /* 0x000fe80003800200 */
[----:B------:R-:W-:Y:S05]  /*0c30*/  @P2 BRA `(.L_x_14) ;  /* 0x0000000000f42947 */ /* 0x000fea0003800000 */
[----:B------:R-:W0:Y:S08]  /*0c40*/  LDC.64 R6, c[0x0][0x388] ;  /* 0x0000e200ff067b82 */ /* 0x000e300000000a00 */
[----:B------:R-:W1:Y:S01]  /*0c50*/  LDC.64 R10, c[0x0][0x380] ;  /* 0x0000e000ff0a7b82 */ /* 0x000e620000000a00 */
[----:B0-----:R-:W-:-:S05]  /*0c60*/  IADD3 R6, P2, PT, R6, 0x8, RZ ;  /* 0x0000000806067810 */ /* 0x001fca0007f5e0ff */
[----:B------:R-:W-:Y:S01]  /*0c70*/  IMAD.X R7, RZ, RZ, R7, P2 ;  /* 0x000000ffff077224 */ /* 0x000fe200010e0607 */
[----:B-1----:R-:W-:-:S04]  /*0c80*/  IADD3 R10, P1, PT, R10, 0x8, RZ ;  /* 0x000000080a0a7810 */ /* 0x002fc80007f3e0ff */
[----:B------:R-:W-:-:S09]  /*0c90*/  IADD3.X R11, PT, PT, RZ, R11, RZ, P1, !PT ;  /* 0x0000000bff0b7210 */ /* 0x000fd20000ffe4ff */
.L_x_15:
[----:B--2---:R-:W-:-:S05]  /*0ca0*/  IMAD.WIDE R12, R5, 0x4, R10 ;  /* 0x00000004050c7825 */ /* 0x004fca00078e020a */
[----:B-1----:R-:W2:Y:S01]  /*0cb0*/  LDG.E R15, desc[UR6][R12.64+-0x8] ;  /* 0xfffff8060c0f7981 */ /* 0x002ea2000c1e1900 */
[----:B------:R-:W-:Y:S02]  /*0cc0*/  IMAD.MOV.U32 R4, RZ, RZ, 0x3bbb989d ;  /* 0x3bbb989dff047424 */ /* 0x000fe400078e00ff */
[----:B------:R-:W-:Y:S02]  /*0cd0*/  IMAD.MOV.U32 R8, RZ, RZ, 0x437c0000 ;  /* 0x437c0000ff087424 */ /* 0x000fe400078e00ff */
[----:B--2---:R-:W-:-:S04]  /*0ce0*/  FADD R15, R15, -R0 ;  /* 0x800000000f0f7221 */ /* 0x004fc80000000000 */
[----:B------:R-:W-:-:S04]  /*0cf0*/  FFMA.SAT R17, R15, R4, 0.5 ;  /* 0x3f0000000f117423 */ /* 0x000fc80000002004 */
[----:B------:R-:W-:-:S04]  /*0d00*/  FFMA.RM R17, R17, R8, 12582913 ;  /* 0x4b40000111117423 */ /* 0x000fc80000004008 */
[C---:B------:R-:W-:Y:S01]  /*0d10*/  FADD R14, R17.reuse, -12583039 ;  /* 0xcb40007f110e7421 */ /* 0x040fe20000000000 */
[----:B------:R-:W-:-:S03]  /*0d20*/  IMAD.SHL.U32 R16, R17, 0x800000, RZ ;  /* 0x0080000011107824 */ /* 0x000fc600078e00ff */
[----:B------:R-:W-:-:S04]  /*0d30*/  FFMA R14, R15, 1.4426950216293334961, -R14 ;  /* 0x3fb8aa3b0f0e7823 */ /* 0x000fc8000000080e */
[----:B------:R-:W-:Y:S01]  /*0d40*/  FFMA R18, R15, 1.925963033500011079e-08, R14 ;  /* 0x32a570600f127823 */ /* 0x000fe2000000000e */
[----:B------:R-:W-:-:S03]  /*0d50*/  IMAD.WIDE R14, R5, 0x4, R6 ;  /* 0x00000004050e7825 */ /* 0x000fc600078e0206 */
[----:B------:R-:W0:Y:S02]  /*0d60*/  MUFU.EX2 R19, R18 ;  /* 0x0000001200137308 */ /* 0x000e240000000800 */
[----:B0-----:R-:W-:-:S05]  /*0d70*/  FMUL R16, R16, R19 ;  /* 0x0000001310107220 */ /* 0x001fca0000400000 */
[----:B------:R0:W-:Y:S04]  /*0d80*/  STG.E desc[UR6][R14.64+-0x8], R16 ;  /* 0xfffff8100e007986 */ /* 0x0001e8000c101906 */
[----:B------:R-:W2:Y:S02]  /*0d90*/  LDG.E R17, desc[UR6][R12.64+-0x4] ;  /* 0xfffffc060c117981 */ /* 0x000ea4000c1e1900 */
[----:B--2---:R-:W-:-:S04]  /*0da0*/  FADD R17, R17, -R0 ;  /* 0x8000000011117221 */ /* 0x004fc80000000000 */
[----:B------:R-:W-:-:S04]  /*0db0*/  FFMA.SAT R19, R17, R4, 0.5 ;  /* 0x3f00000011137423 */ /* 0x000fc80000002004 */
[----:B------:R-:W-:-:S04]  /*0dc0*/  FFMA.RM R19, R19, R8, 12582913 ;  /* 0x4b40000113137423 */ /* 0x000fc80000004008 */
[----:B------:R-:W-:-:S04]  /*0dd0*/  FADD R20, R19, -12583039 ;  /* 0xcb40007f13147421 */ /* 0x000fc80000000000 */
[----:B------:R-:W-:-:S04]  /*0de0*/  FFMA R20, R17, 1.4426950216293334961, -R20 ;  /* 0x3fb8aa3b11147823 */ /* 0x000fc80000000814 */
[----:B------:R-:W-:Y:S01]  /*0df0*/  FFMA R20, R17, 1.925963033500011079e-08, R20 ;  /* 0x32a5706011147823 */ /* 0x000fe20000000014 */
[----:B------:R-:W-:-:S05]  /*0e00*/  SHF.L.U32 R17, R19, 0x17, RZ ;  /* 0x0000001713117819 */ /* 0x000fca00000006ff */
[----:B------:R-:W1:Y:S02]  /*0e10*/  MUFU.EX2 R20, R20 ;  /* 0x0000001400147308 */ /* 0x000e640000000800 */
[----:B-1----:R-:W-:-:S05]  /*0e20*/  FMUL R17, R17, R20 ;  /* 0x0000001411117220 */ /* 0x002fca0000400000 */
        /* <DEDUP_REMOVED lines=8> */
[----:B------:R-:W-:-:S05]  /*0eb0*/  IMAD.SHL.U32 R19, R21, 0x800000, RZ ;  /* 0x0080000015137824 */ /* 0x000fca00078e00ff */
[----:B------:R-:W2:Y:S02]  /*0ec0*/  MUFU.EX2 R18, R18 ;  /* 0x0000001200127308 */ /* 0x000ea40000000800 */
[----:B--2---:R-:W-:-:S05]  /*0ed0*/  FMUL R19, R19, R18 ;  /* 0x0000001213137220 */ /* 0x004fca0000400000 */
[----:B------:R1:W-:Y:S04]  /*0ee0*/  STG.E desc[UR6][R14.64], R19 ;  /* 0x000000130e007986 */ /* 0x0003e8000c101906 */
[----:B------:R-:W2:Y:S01]  /*0ef0*/  LDG.E R13, desc[UR6][R12.64+0x4] ;  /* 0x000004060c0d7981 */ /* 0x000ea2000c1e1900 */
[----:B------:R-:W-:Y:S02]  /*0f00*/  VIADD R5, R5, 0x4 ;  /* 0x0000000405057836 */ /* 0x000fe40000000000 */
[----:B0-----:R-:W-:-:S03]  /*0f10*/  FADD R16, R16, R3 ;  /* 0x0000000310107221 */ /* 0x001fc60000000000 */
[----:B------:R-:W-:Y:S01]  /*0f20*/  ISETP.GE.AND P1, PT, R5, R2, PT ;  /* 0x000000020500720c */ /* 0x000fe20003f26270 */
[----:B------:R-:W-:-:S04]  /*0f30*/  FADD R16, R16, R17 ;  /* 0x0000001110107221 */ /* 0x000fc80000000000 */
[----:B------:R-:W-:Y:S01]  /*0f40*/  FADD R16, R16, R19 ;  /* 0x0000001310107221 */ /* 0x000fe20000000000 */
[----:B--2---:R-:W-:-:S04]  /*0f50*/  FADD R21, R13, -R0 ;  /* 0x800000000d157221 */ /* 0x004fc80000000000 */
[----:B------:R-:W-:-:S04]  /*0f60*/  FFMA.SAT R23, R21, R4, 0.5 ;  /* 0x3f00000015177423 */ /* 0x000fc80000002004 */
        /* <DEDUP_REMOVED lines=9> */
[----:B------:R-:W-:Y:S05]  /*1000*/  @!P1 BRA `(.L_x_15) ;  /* 0xfffffffc00249947 */ /* 0x000fea000383ffff */
.L_x_14:
[----:B------:R-:W-:Y:S05]  /*1010*/  BSYNC.RECONVERGENT B0 ;  /* 0x0000000000007941 */ /* 0x000fea0003800200 */
.L_x_10:
[----:B------:R-:W-:Y:S05]  /*1020*/  @!P0 EXIT ;  /* 0x000000000000894d */ /* 0x000fea0003800000 */
[----:B------:R-:W-:Y:S01]  /*1030*/  VIADDMNMX R8, R9, 0x1, R2, !PT ;  /* 0x0000000109087846 */ /* 0x000fe20007800102 */
[----:B------:R-:W-:Y:S01]  /*1040*/  BSSY.RECONVERGENT B0, `(.L_x_16) ;  /* 0x000001c000007945 */ /* 0x000fe20003800200 */
[----:B------:R-:W-:-:S03]  /*1050*/  MOV R11, R9 ;  /* 0x00000009000b7202 */ /* 0x000fc60000000f00 */
[----:B------:R-:W-:-:S05]  /*1060*/  IMAD.IADD R0, R8, 0x1, -R9 ;  /* 0x0000000108007824 */ /* 0x000fca00078e0a09 */
[----:B------:R-:W-:-:S13]  /*1070*/  LOP3.LUT P0, R0, R0, 0x3, RZ, 0xc0, !PT ;  /* 0x0000000300007812 */ /* 0x000fda000780c0ff */
[----:B------:R-:W-:Y:S05]  /*1080*/  @!P0 BRA `(.L_x_17) ;  /* 0x00000000005c8947 */ /* 0x000fea0003800000 */
[----:B------:R-:W0:Y:S01]  /*1090*/  LDC.64 R6, c[0x0][0x388] ;  /* 0x0000e200ff067b82 */ /* 0x000e220000000a00 */
[----:B------:R-:W-:Y:S02]  /*10a0*/  IMAD.MOV R10, RZ, RZ, -R0 ;  /* 0x000000ffff0a7224 */ /* 0x000fe400078e0a00 */
[----:B------:R-:W-:-:S07]  /*10b0*/  IMAD.MOV.U32 R11, RZ, RZ, R9 ;  /* 0x000000ffff0b7224 */ /* 0x000fce00078e0009 */
.L_x_20:
[----:B0--3--:R-:W-:-:S05]  /*10c0*/  IMAD.WIDE R4, R11, 0x4, R6 ;  /* 0x000000040b047825 */ /* 0x009fca00078e0206 */
[----:B------:R-:W3:Y:S01]  /*10d0*/  LDG.E R0, desc[UR6][R4.64] ;  /* 0x0000000604007981 */ /* 0x000ee2000c1e1900 */
[----:B--2---:R-:W0:Y:S01]  /*10e0*/  MUFU.RCP R12, R3 ;  /* 0x00000003000c7308 */ /* 0x004e220000001000 */
[----:B------:R-:W-:Y:S01]  /*10f0*/  VIADD R10, R10, 0x1 ;  /* 0x000000010a0a7836 */ /* 0x000fe20000000000 */
[----:B------:R-:W-:Y:S04]  /*1100*/  BSSY.RECONVERGENT B1, `(.L_x_18) ;  /* 0x000000c000017945 */ /* 0x000fe80003800200 */
[----:B------:R-:W-:Y:S01]  /*1110*/  ISETP.NE.AND P2, PT, R10, RZ, PT ;  /* 0x000000ff0a00720c */ /* 0x000fe20003f45270 */
[----:B0-----:R-:W-:-:S04]  /*1120*/  FFMA R13, R12, -R3, 1 ;  /* 0x3f8000000c0d7423 */ /* 0x001fc80000000803 */
[----:B------:R-:W-:Y:S01]  /*1130*/  FFMA R13, R12, R13, R12 ;  /* 0x0000000d0c0d7223 */ /* 0x000fe2000000000c */
[----:B---3--:R-:W0:Y:S03]  /*1140*/  FCHK P0, R0, R3 ;  /* 0x0000000300007302 */ /* 0x008e260000000000 */
[----:B------:R-:W-:-:S04]  /*1150*/  FFMA R12, R0, R13, RZ ;  /* 0x0000000d000c7223 */ /* 0x000fc800000000ff */
[----:B-1----:R-:W-:-:S04]  /*1160*/  FFMA R14, R12, -R3, R0 ;  /* 0x800000030c0e7223 */ /* 0x002fc80000000000 */
[----:B------:R-:W-:Y:S01]  /*1170*/  FFMA R13, R13, R14, R12 ;  /* 0x0000000e0d0d7223 */ /* 0x000fe2000000000c */
[----:B0-----:R-:W-:Y:S06]  /*1180*/  @!P0 BRA `(.L_x_19) ;  /* 0x00000000000c8947 */ /* 0x001fec0003800000 */
[----:B------:R-:W-:-:S07]  /*1190*/  MOV R12, 0x11b0 ;  /* 0x000011b0000c7802 */ /* 0x000fce0000000f00 */
[----:B------:R-:W-:Y:S05]  /*11a0*/  CALL.REL.NOINC `($__internal_0_$__cuda_sm3x_div_rn_noftz_f32_slowpath) ;  /* 0x00000004004c7944 */ /* 0x000fea0003c00000 */
[----:B------:R-:W-:-:S07]  /*11b0*/  IMAD.MOV.U32 R13, RZ, RZ, R0 ;  /* 0x000000ffff0d7224 */ /* 0x000fce00078e0000 */
.L_x_19:
[----:B------:R-:W-:Y:S05]  /*11c0*/  BSYNC.RECONVERGENT B1 ;  /* 0x0000000000017941 */ /* 0x000fea0003800200 */
.L_x_18:
[----:B------:R3:W-:Y:S01]  /*11d0*/  STG.E desc[UR6][R4.64], R13 ;  /* 0x0000000d04007986 */ /* 0x0007e2000c101906 */
[----:B------:R-:W-:Y:S01]  /*11e0*/  IADD3 R11, PT, PT, R11, 0x1, RZ ;  /* 0x000000010b0b7810 */ /* 0x000fe20007ffe0ff */
[----:B------:R-:W-:Y:S06]  /*11f0*/  @P2 BRA `(.L_x_20) ;  /* 0xfffffffc00b02947 */ /* 0x000fec000383ffff */
.L_x_17:
[----:B------:R-:W-:Y:S05]  /*1200*/  BSYNC.RECONVERGENT B0 ;  /* 0x0000000000007941 */ /* 0x000fea0003800200 */
.L_x_16:
[----:B------:R-:W-:-:S05]  /*1210*/  IMAD.IADD R8, R9, 0x1, -R8 ;  /* 0x0000000109087824 */ /* 0x000fca00078e0a08 */
[----:B------:R-:W-:-:S13]  /*1220*/  ISETP.GT.U32.AND P0, PT, R8, -0x4, PT ;  /* 0xfffffffc0800780c */ /* 0x000fda0003f04070 */
[----:B------:R-:W-:Y:S05]  /*1230*/  @P0 EXIT ;  /* 0x000000000000094d */ /* 0x000fea0003800000 */
[----:B------:R-:W0:Y:S02]  /*1240*/  LDCU.64 UR4, c[0x0][0x388] ;  /* 0x00007100ff0477ac */ /* 0x000e240008000a00 */
[----:B0-----:R-:W-:-:S04]  /*1250*/  UIADD3 UR4, UP0, UPT, UR4, 0x8, URZ ;  /* 0x0000000804047890 */ /* 0x001fc8000ff1e0ff */
[----:B------:R-:W-:-:S12]  /*1260*/  UIADD3.X UR5, UPT, UPT, URZ, UR5, URZ, UP0, !UPT ;  /* 0x00000005ff057290 */ /* 0x000fd800087fe4ff */
.L_x_29:
[----:B0--3--:R-:W-:Y:S02]  /*1270*/  IMAD.U32 R4, RZ, RZ, UR4 ;  /* 0x00000004ff047e24 */ /* 0x009fe4000f8e00ff */
[----:B------:R-:W-:Y:S02]  /*1280*/  IMAD.U32 R5, RZ, RZ, UR5 ;  /* 0x00000005ff057e24 */ /* 0x000fe4000f8e00ff */
[----:B------:R-:W-:-:S05]  /*1290*/  IMAD.WIDE R4, R11, 0x4, R4 ;  /* 0x000000040b047825 */ /* 0x000fca00078e0204 */
[----:B------:R-:W3:Y:S01]  /*12a0*/  LDG.E R9, desc[UR6][R4.64+-0x8] ;  /* 0xfffff80604097981 */ /* 0x000ee2000c1e1900 */
[----:B------:R-:W0:Y:S01]  /*12b0*/  MUFU.RCP R0, R3 ;  /* 0x0000000300007308 */ /* 0x000e220000001000 */
[----:B------:R-:W-:Y:S01]  /*12c0*/  VIADD R11, R11, 0x4 ;  /* 0x000000040b0b7836 */ /* 0x000fe20000000000 */
[----:B------:R-:W-:Y:S04]  /*12d0*/  BSSY.RECONVERGENT B0, `(.L_x_21) ;  /* 0x000000d000007945 */ /* 0x000fe80003800200 */
[----:B------:R-:W-:Y:S01]  /*12e0*/  ISETP.GE.AND P2, PT, R11, R2, PT ;  /* 0x000000020b00720c */ /* 0x000fe20003f46270 */
[----:B0-----:R-:W-:-:S04]  /*12f0*/  FFMA R7, R0, -R3, 1 ;  /* 0x3f80000000077423 */ /* 0x001fc80000000803 */
[----:B------:R-:W-:Y:S01]  /*1300*/  FFMA R0, R0, R7, R0 ;  /* 0x0000000700007223 */ /* 0x000fe20000000000 */
[----:B---3--:R-:W0:Y:S03]  /*1310*/  FCHK P0, R9, R3 ;  /* 0x0000000309007302 */ /* 0x008e260000000000 */
[----:B------:R-:W-:-:S04]  /*1320*/  FFMA R6, R0, R9, RZ ;  /* 0x0000000900067223 */ /* 0x000fc800000000ff */
[----:B------:R-:W-:-:S04]  /*1330*/  FFMA R7, R6, -R3, R9 ;  /* 0x8000000306077223 */ /* 0x000fc80000000009 */
[----:B------:R-:W-:Y:S01]  /*1340*/  FFMA R7, R0, R7, R6 ;  /* 0x0000000700077223 */ /* 0x000fe20000000006 */
[----:B0-----:R-:W-:Y:S06]  /*1350*/  @!P0 BRA `(.L_x_22) ;  /* 0x0000000000108947 */ /* 0x001fec0003800000 */
[----:B------:R-:W-:Y:S02]  /*1360*/  MOV R0, R9 ;  /* 0x0000000900007202 */ /* 0x000fe40000000f00 */
[----:B--2---:R-:W-:-:S07]  /*1370*/  MOV R12, 0x1390 ;  /* 0x00001390000c7802 */ /* 0x004fce0000000f00 */
[----:B-1----:R-:W-:Y:S05]  /*1380*/  CALL.REL.NOINC `($__internal_0_$__cuda_sm3x_div_rn_noftz_f32_slowpath) ;  /* 0x0000000000d47944 */ /* 0x002fea0003c00000 */
[----:B------:R-:W-:-:S07]  /*1390*/  IMAD.MOV.U32 R7, RZ, RZ, R0 ;  /* 0x000000ffff077224 */ /* 0x000fce00078e0000 */
.L_x_22:
[----:B------:R-:W-:Y:S05]  /*13a0*/  BSYNC.RECONVERGENT B0 ;  /* 0x0000000000007941 */ /* 0x000fea0003800200 */
.L_x_21:
[----:B--2---:R-:W2:Y:S01]  /*13b0*/  LDG.E R13, desc[UR6][R4.64+-0x4] ;  /* 0xfffffc06040d7981 */ /* 0x004ea2000c1e1900 */
[----:B------:R-:W0:Y:S01]  /*13c0*/  MUFU.RCP R0, R3 ;  /* 0x0000000300007308 */ /* 0x000e220000001000 */
[----:B------:R-:W-:Y:S02]  /*13d0*/  BSSY.RECONVERGENT B0, `(.L_x_23) ;  /* 0x000000d000007945 */ /* 0x000fe40003800200 */
[----:B------:R3:W-:Y:S01]  /*13e0*/  STG.E desc[UR6][R4.64+-0x8], R7 ;  /* 0xfffff80704007986 */ /* 0x0007e2000c101906 */
[----:B0-----:R-:W-:-:S04]  /*13f0*/  FFMA R9, R0, -R3, 1 ;  /* 0x3f80000000097423 */ /* 0x001fc80000000803 */
[----:B------:R-:W-:Y:S01]  /*1400*/  FFMA R0, R0, R9, R0 ;  /* 0x0000000900007223 */ /* 0x000fe20000000000 */
[----:B--2---:R-:W0:Y:S03]  /*1410*/  FCHK P0, R13, R3 ;  /* 0x000000030d007302 */ /* 0x004e260000000000 */
[----:B------:R-:W-:-:S04]  /*1420*/  FFMA R6, R0, R13, RZ ;  /* 0x0000000d00067223 */ /* 0x000fc800000000ff */
[----:B------:R-:W-:-:S04]  /*1430*/  FFMA R9, R6, -R3, R13 ;  /* 0x8000000306097223 */ /* 0x000fc8000000000d */
[----:B------:R-:W-:Y:S01]  /*1440*/  FFMA R9, R0, R9, R6 ;  /* 0x0000000900097223 */ /* 0x000fe20000000006 */
[----:B0--3--:R-:W-:Y:S06]  /*1450*/  @!P0 BRA `(.L_x_24) ;  /* 0x0000000000108947 */ /* 0x009fec0003800000 */
[----:B------:R-:W-:Y:S01]  /*1460*/  IMAD.MOV.U32 R0, RZ, RZ, R13 ;  /* 0x000000ffff007224 */ /* 0x000fe200078e000d */
[----:B------:R-:W-:-:S07]  /*1470*/  MOV R12, 0x1490 ;  /* 0x00001490000c7802 */ /* 0x000fce0000000f00 */
[----:B-1----:R-:W-:Y:S05]  /*1480*/  CALL.REL.NOINC `($__internal_0_$__cuda_sm3x_div_rn_noftz_f32_slowpath) ;  /* 0x0000000000947944 */ /* 0x002fea0003c00000 */
[----:B------:R-:W-:-:S07]  /*1490*/  IMAD.MOV.U32 R9, RZ, RZ, R0 ;  /* 0x000000ffff097224 */ /* 0x000fce00078e0000 */
.L_x_24:
[----:B------:R-:W-:Y:S05]  /*14a0*/  BSYNC.RECONVERGENT B0 ;  /* 0x0000000000007941 */ /* 0x000fea0003800200 */
.L_x_23:
[----:B------:R-:W2:Y:S01]  /*14b0*/  LDG.E R13, desc[UR6][R4.64] ;  /* 0x00000006040d7981 */ /* 0x000ea2000c1e1900 */
        /* <DEDUP_REMOVED lines=13> */
[----:B------:R-:W-:-:S07]  /*1590*/  MOV R7, R0 ;  /* 0x0000000000077202 */ /* 0x000fce0000000f00 */
.L_x_26:
[----:B------:R-:W-:Y:S05]  /*15a0*/  BSYNC.RECONVERGENT B0 ;  /* 0x0000000000007941 */ /* 0x000fea0003800200 */
.L_x_25:
        /* <DEDUP_REMOVED lines=15> */
.L_x_28:
[----:B------:R-:W-:Y:S05]  /*16a0*/  BSYNC.RECONVERGENT B0 ;  /* 0x0000000000007941 */ /* 0x000fea0003800200 */
.L_x_27:
[----:B------:R0:W-:Y:S01]  /*16b0*/  STG.E desc[UR6][R4.64+0x4], R9 ;  /* 0x0000040904007986 */ /* 0x0001e2000c101906 */
[----:B------:R-:W-:Y:S05]  /*16c0*/  @!P2 BRA `(.L_x_29) ;  /* 0xfffffff800e8a947 */ /* 0x000fea000383ffff */
[----:B------:R-:W-:Y:S05]  /*16d0*/  EXIT ;  /* 0x000000000000794d */ /* 0x000fea0003800000 */
        .weak           $__internal_0_$__cuda_sm3x_div_rn_noftz_f32_slowpath
        .type           $__internal_0_$__cuda_sm3x_div_rn_noftz_f32_slowpath,@function
        .size           $__internal_0_$__cuda_sm3x_div_rn_noftz_f32_slowpath,(.L_x_42 - $__internal_0_$__cuda_sm3x_div_rn_noftz_f32_slowpath)
$__internal_0_$__cuda_sm3x_div_rn_noftz_f32_slowpath:
[----:B------:R-:W-:Y:S01]  /*16e0*/  SHF.R.U32.HI R13, RZ, 0x17, R3 ;  /* 0x00000017ff0d7819 */ /* 0x000fe20000011603 */
[----:B------:R-:W-:Y:S01]  /*16f0*/  BSSY.RECONVERGENT B2, `(.L_x_30) ;  /* 0x0000063000027945 */ /* 0x000fe20003800200 */
[----:B------:R-:W-:Y:S02]  /*1700*/  SHF.R.U32.HI R14, RZ, 0x17, R0 ;  /* 0x00000017ff0e7819 */ /* 0x000fe40000011600 */
[----:B------:R-:W-:Y:S02]  /*1710*/  LOP3.LUT R13, R13, 0xff, RZ, 0xc0, !PT ;  /* 0x000000ff0d0d7812 */ /* 0x000fe400078ec0ff */
[----:B------:R-:W-:Y:S02]  /*1720*/  LOP3.LUT R17, R14, 0xff, RZ, 0xc0, !PT ;  /* 0x000000ff0e117812 */ /* 0x000fe400078ec0ff */
[----:B------:R-:W-:Y:S01]  /*1730*/  MOV R15, R3 ;  /* 0x00000003000f7202 */ /* 0x000fe20000000f00 */
[----:B------:R-:W-:Y:S02]  /*1740*/  VIADD R18, R13, 0xffffffff ;  /* 0xffffffff0d127836 */ /* 0x000fe40000000000 */
[----:B------:R-:W-:-:S03]  /*1750*/  VIADD R16, R17, 0xffffffff ;  /* 0xffffffff11107836 */ /* 0x000fc60000000000 */
[----:B------:R-:W-:-:S04]  /*1760*/  ISETP.GT.U32.AND P0, PT, R18, 0xfd, PT ;  /* 0x000000fd1200780c */ /* 0x000fc80003f04070 */
[----:B------:R-:W-:-:S13]  /*1770*/  ISETP.GT.U32.OR P0, PT, R16, 0xfd, P0 ;  /* 0x000000fd1000780c */ /* 0x000fda0000704470 */
[----:B------:R-:W-:Y:S01]  /*1780*/  @!P0 IMAD.MOV.U32 R14, RZ, RZ, RZ ;  /* 0x000000ffff0e8224 */ /* 0x000fe200078e00ff */
[----:B------:R-:W-:Y:S06]  /*1790*/  @!P0 BRA `(.L_x_31) ;  /* 0x00000000005c8947 */ /* 0x000fec0003800000 */
[----:B------:R-:W-:Y:S02]  /*17a0*/  FSETP.GTU.FTZ.AND P0, PT, |R0|, +INF , PT ;  /* 0x7f8000000000780b */ /* 0x000fe40003f1c200 */
[----:B------:R-:W-:-:S04]  /*17b0*/  FSETP.GTU.FTZ.AND P1, PT, |R3|, +INF , PT ;  /* 0x7f8000000300780b */ /* 0x000fc80003f3c200 */
[----:B------:R-:W-:-:S13]  /*17c0*/  PLOP3.LUT P0, PT, P0, P1, PT, 0xf8, 0x8f ;  /* 0x00000000008f781c */ /* 0x000fda0000703f70 */
[----:B------:R-:W-:Y:S05]  /*17d0*/  @P0 BRA `(.L_x_32) ;  /* 0x00000004004c0947 */ /* 0x000fea0003800000 */
[----:B------:R-:W-:-:S13]  /*17e0*/  LOP3.LUT P0, RZ, R15, 0x7fffffff, R0, 0xc8, !PT ;  /* 0x7fffffff0fff7812 */ /* 0x000fda000780c800 */
[----:B------:R-:W-:Y:S05]  /*17f0*/  @!P0 BRA `(.L_x_33) ;  /* 0x00000004003c8947 */ /* 0x000fea0003800000 */
[C---:B------:R-:W-:Y:S02]  /*1800*/  FSETP.NEU.FTZ.AND P3, PT, |R0|.reuse, +INF , PT ;  /* 0x7f8000000000780b */ /* 0x040fe40003f7d200 */
[----:B------:R-:W-:Y:S02]  /*1810*/  FSETP.NEU.FTZ.AND P1, PT, |R3|, +INF , PT ;  /* 0x7f8000000300780b */ /* 0x000fe40003f3d200 */
[----:B------:R-:W-:-:S11]  /*1820*/  FSETP.NEU.FTZ.AND P0, PT, |R0|, +INF , PT ;  /* 0x7f8000000000780b */ /* 0x000fd60003f1d200 */
[----:B------:R-:W-:Y:S05]  /*1830*/  @!P1 BRA !P3, `(.L_x_33) ;  /* 0x00000004002c9947 */ /* 0x000fea0005800000 */
[----:B------:R-:W-:-:S04]  /*1840*/  LOP3.LUT P3, RZ, R0, 0x7fffffff, RZ, 0xc0, !PT ;  /* 0x7fffffff00ff7812 */ /* 0x000fc8000786c0ff */
[----:B------:R-:W-:-:S13]  /*1850*/  PLOP3.LUT P1, PT, P1, P3, PT, 0x2f, 0xf2 ;  /* 0x0000000000f2781c */ /* 0x000fda0000f26577 */
[----:B------:R-:W-:Y:S05]  /*1860*/  @P1 BRA `(.L_x_34) ;  /* 0x0000000400181947 */ /* 0x000fea0003800000 */
[----:B------:R-:W-:-:S04]  /*1870*/  LOP3.LUT P1, RZ, R15, 0x7fffffff, RZ, 0xc0, !PT ;  /* 0x7fffffff0fff7812 */ /* 0x000fc8000782c0ff */
[----:B------:R-:W-:-:S13]  /*1880*/  PLOP3.LUT P0, PT, P0, P1, PT, 0x2f, 0xf2 ;  /* 0x0000000000f2781c */ /* 0x000fda0000702577 */
[----:B------:R-:W-:Y:S05]  /*1890*/  @P0 BRA `(.L_x_35) ;  /* 0x0000000400000947 */ /* 0x000fea0003800000 */
[----:B------:R-:W-:Y:S02]  /*18a0*/  ISETP.GE.AND P0, PT, R16, RZ, PT ;  /* 0x000000ff1000720c */ /* 0x000fe40003f06270 */
[----:B------:R-:W-:-:S11]  /*18b0*/  ISETP.GE.AND P1, PT, R18, RZ, PT ;  /* 0x000000ff1200720c */ /* 0x000fd60003f26270 */
[----:B------:R-:W-:Y:S02]  /*18c0*/  @P0 IMAD.MOV.U32 R14, RZ, RZ, RZ ;  /* 0x000000ffff0e0224 */ /* 0x000fe400078e00ff */
[----:B------:R-:W-:Y:S01]  /*18d0*/  @!P0 FFMA R0, R0, 1.84467440737095516160e+19, RZ ;  /* 0x5f80000000008823 */ /* 0x000fe200000000ff */
[----:B------:R-:W-:Y:S02]  /*18e0*/  @!P0 IMAD.MOV.U32 R14, RZ, RZ, -0x40 ;  /* 0xffffffc0ff0e8424 */ /* 0x000fe400078e00ff */
[----:B------:R-:W-:-:S03]  /*18f0*/  @!P1 FFMA R15, R3, 1.84467440737095516160e+19, RZ ;  /* 0x5f800000030f9823 */ /* 0x000fc600000000ff */
[----:B------:R-:W-:-:S07]  /*1900*/  @!P1 IADD3 R14, PT, PT, R14, 0x40, RZ ;  /* 0x000000400e0e9810 */ /* 0x000fce0007ffe0ff */
.L_x_31:
[----:B------:R-:W-:Y:S01]  /*1910*/  LEA R16, R13, 0xc0800000, 0x17 ;  /* 0xc08000000d107811 */ /* 0x000fe200078eb8ff */
[----:B------:R-:W-:Y:S01]  /*1920*/  VIADD R17, R17, 0xffffff81 ;  /* 0xffffff8111117836 */ /* 0x000fe20000000000 */
[----:B------:R-:W-:Y:S03]  /*1930*/  BSSY.RECONVERGENT B3, `(.L_x_36) ;  /* 0x0000035000037945 */ /* 0x000fe60003800200 */
[----:B------:R-:W-:Y:S02]  /*1940*/  IMAD.IADD R18, R15, 0x1, -R16 ;  /* 0x000000010f127824 */ /* 0x000fe400078e0a10 */
[C---:B------:R-:W-:Y:S01]  /*1950*/  IMAD R0, R17.reuse, -0x800000, R0 ;  /* 0xff80000011007824 */ /* 0x040fe200078e0200 */
[----:B------:R-:W-:Y:S01]  /*1960*/  IADD3 R17, PT, PT, R17, 0x7f, -R13 ;  /* 0x0000007f11117810 */ /* 0x000fe20007ffe80d */
[----:B------:R-:W0:Y:S01]  /*1970*/  MUFU.RCP R15, R18 ;  /* 0x00000012000f7308 */ /* 0x000e220000001000 */
[----:B------:R-:W-:-:S03]  /*1980*/  FADD.FTZ R19, -R18, -RZ ;  /* 0x800000ff12137221 */ /* 0x000fc60000010100 */
[----:B------:R-:W-:Y:S02]  /*1990*/  IMAD.IADD R17, R17, 0x1, R14 ;  /* 0x0000000111117824 */ /* 0x000fe400078e020e */
[----:B0-----:R-:W-:-:S04]  /*19a0*/  FFMA R16, R15, R19, 1 ;  /* 0x3f8000000f107423 */ /* 0x001fc80000000013 */
[----:B------:R-:W-:-:S04]  /*19b0*/  FFMA R15, R15, R16, R15 ;  /* 0x000000100f0f7223 */ /* 0x000fc8000000000f */
[----:B------:R-:W-:-:S04]  /*19c0*/  FFMA R16, R0, R15, RZ ;  /* 0x0000000f00107223 */ /* 0x000fc800000000ff */
[----:B------:R-:W-:-:S04]  /*19d0*/  FFMA R20, R19, R16, R0 ;  /* 0x0000001013147223 */ /* 0x000fc80000000000 */
[----:B------:R-:W-:-:S04]  /*19e0*/  FFMA R16, R15, R20, R16 ;  /* 0x000000140f107223 */ /* 0x000fc80000000010 */
[----:B------:R-:W-:-:S04]  /*19f0*/  FFMA R19, R19, R16, R0 ;  /* 0x0000001013137223 */ /* 0x000fc80000000000 */
[----:B------:R-:W-:-:S05]  /*1a00*/  FFMA R0, R15, R19, R16 ;  /* 0x000000130f007223 */ /* 0x000fca0000000010 */
[----:B------:R-:W-:-:S04]  /*1a10*/  SHF.R.U32.HI R13, RZ, 0x17, R0 ;  /* 0x00000017ff0d7819 */ /* 0x000fc80000011600 */
[----:B------:R-:W-:-:S04]  /*1a20*/  LOP3.LUT R13, R13, 0xff, RZ, 0xc0, !PT ;  /* 0x000000ff0d0d7812 */ /* 0x000fc800078ec0ff */
[----:B------:R-:W-:-:S05]  /*1a30*/  IADD3 R18, PT, PT, R13, R17, RZ ;  /* 0x000000110d127210 */ /* 0x000fca0007ffe0ff */
[----:B------:R-:W-:-:S05]  /*1a40*/  VIADD R13, R18, 0xffffffff ;  /* 0xffffffff120d7836 */ /* 0x000fca0000000000 */
[----:B------:R-:W-:-:S13]  /*1a50*/  ISETP.GE.U32.AND P0, PT, R13, 0xfe, PT ;  /* 0x000000fe0d00780c */ /* 0x000fda0003f06070 */
[----:B------:R-:W-:Y:S05]  /*1a60*/  @!P0 BRA `(.L_x_37) ;  /* 0x0000000000808947 */ /* 0x000fea0003800000 */
[----:B------:R-:W-:-:S13]  /*1a70*/  ISETP.GT.AND P0, PT, R18, 0xfe, PT ;  /* 0x000000fe1200780c */ /* 0x000fda0003f04270 */
[----:B------:R-:W-:Y:S05]  /*1a80*/  @P0 BRA `(.L_x_38) ;  /* 0x00000000006c0947 */ /* 0x000fea0003800000 */
[----:B------:R-:W-:-:S13]  /*1a90*/  ISETP.GE.AND P0, PT, R18, 0x1, PT ;  /* 0x000000011200780c */ /* 0x000fda0003f06270 */
[----:B------:R-:W-:Y:S05]  /*1aa0*/  @P0 BRA `(.L_x_39) ;  /* 0x0000000000740947 */ /* 0x000fea0003800000 */
[----:B------:R-:W-:Y:S02]  /*1ab0*/  ISETP.GE.AND P0, PT, R18, -0x18, PT ;  /* 0xffffffe81200780c */ /* 0x000fe40003f06270 */
[----:B------:R-:W-:-:S11]  /*1ac0*/  LOP3.LUT R0, R0, 0x80000000, RZ, 0xc0, !PT ;  /* 0x8000000000007812 */ /* 0x000fd600078ec0ff */
[----:B------:R-:W-:Y:S05]  /*1ad0*/  @!P0 BRA `(.L_x_39) ;  /* 0x0000000000688947 */ /* 0x000fea0003800000 */
[-C--:B------:R-:W-:Y:S01]  /*1ae0*/  FFMA.RZ R13, R15, R19.reuse, R16 ;  /* 0x000000130f0d7223 */ /* 0x080fe2000000c010 */
[----:B------:R-:W-:Y:S01]  /*1af0*/  IMAD.MOV R17, RZ, RZ, -R18 ;  /* 0x000000ffff117224 */ /* 0x000fe200078e0a12 */
[C---:B------:R-:W-:Y:S02]  /*1b00*/  ISETP.NE.AND P3, PT, R18.reuse, RZ, PT ;  /* 0x000000ff1200720c */ /* 0x040fe40003f65270 */
[C---:B------:R-:W-:Y:S02]  /*1b10*/  ISETP.NE.AND P1, PT, R18.reuse, RZ, PT ;  /* 0x000000ff1200720c */ /* 0x040fe40003f25270 */
[----:B------:R-:W-:Y:S01]  /*1b20*/  LOP3.LUT R14, R13, 0x7fffff, RZ, 0xc0, !PT ;  /* 0x007fffff0d0e7812 */ /* 0x000fe200078ec0ff */
[CCC-:B------:R-:W-:Y:S01]  /*1b30*/  FFMA.RP R13, R15.reuse, R19.reuse, R16.reuse ;  /* 0x000000130f0d7223 */ /* 0x1c0fe20000008010 */
[----:B------:R-:W-:Y:S01]  /*1b40*/  FFMA.RM R16, R15, R19, R16 ;  /* 0x000000130f107223 */ /* 0x000fe20000004010 */
[----:B------:R-:W-:Y:S01]  /*1b50*/  VIADD R15, R18, 0x20 ;  /* 0x00000020120f7836 */ /* 0x000fe20000000000 */
[----:B------:R-:W-:-:S03]  /*1b60*/  LOP3.LUT R14, R14, 0x800000, RZ, 0xfc, !PT ;  /* 0x008000000e0e7812 */ /* 0x000fc600078efcff */
[----:B------:R-:W-:Y:S02]  /*1b70*/  FSETP.NEU.FTZ.AND P0, PT, R13, R16, PT ;  /* 0x000000100d00720b */ /* 0x000fe40003f1d000 */
[----:B------:R-:W-:Y:S02]  /*1b80*/  SHF.L.U32 R15, R14, R15, RZ ;  /* 0x0000000f0e0f7219 */ /* 0x000fe400000006ff */
[----:B------:R-:W-:Y:S02]  /*1b90*/  SEL R13, R17, RZ, P3 ;  /* 0x000000ff110d7207 */ /* 0x000fe40001800000 */
[----:B------:R-:W-:Y:S02]  /*1ba0*/  ISETP.NE.AND P1, PT, R15, RZ, P1 ;  /* 0x000000ff0f00720c */ /* 0x000fe40000f25270 */
[----:B------:R-:W-:Y:S02]  /*1bb0*/  SHF.R.U32.HI R13, RZ, R13, R14 ;  /* 0x0000000dff0d7219 */ /* 0x000fe4000001160e */
[----:B------:R-:W-:-:S02]  /*1bc0*/  PLOP3.LUT P0, PT, P0, P1, PT, 0xf8, 0x8f ;  /* 0x00000000008f781c */ /* 0x000fc40000703f70 */
[----:B------:R-:W-:Y:S02]  /*1bd0*/  SHF.R.U32.HI R15, RZ, 0x1, R13 ;  /* 0x00000001ff0f7819 */ /* 0x000fe4000001160d */
[----:B------:R-:W-:-:S04]  /*1be0*/  SEL R14, RZ, 0x1, !P0 ;  /* 0x00000001ff0e7807 */ /* 0x000fc80004000000 */
[----:B------:R-:W-:-:S04]  /*1bf0*/  LOP3.LUT R14, R14, 0x1, R15, 0xf8, !PT ;  /* 0x000000010e0e7812 */ /* 0x000fc800078ef80f */
[----:B------:R-:W-:-:S04]  /*1c00*/  LOP3.LUT R14, R14, R13, RZ, 0xc0, !PT ;  /* 0x0000000d0e0e7212 */ /* 0x000fc800078ec0ff */
[----:B------:R-:W-:-:S04]  /*1c10*/  IADD3 R15, PT, PT, R15, R14, RZ ;  /* 0x0000000e0f0f7210 */ /* 0x000fc80007ffe0ff */
[----:B------:R-:W-:Y:S01]  /*1c20*/  LOP3.LUT R0, R15, R0, RZ, 0xfc, !PT ;  /* 0x000000000f007212 */ /* 0x000fe200078efcff */
[----:B------:R-:W-:Y:S06]  /*1c30*/  BRA `(.L_x_39) ;  /* 0x0000000000107947 */ /* 0x000fec0003800000 */
.L_x_38:
[----:B------:R-:W-:-:S04]  /*1c40*/  LOP3.LUT R0, R0, 0x80000000, RZ, 0xc0, !PT ;  /* 0x8000000000007812 */ /* 0x000fc800078ec0ff */
[----:B------:R-:W-:Y:S01]  /*1c50*/  LOP3.LUT R0, R0, 0x7f800000, RZ, 0xfc, !PT ;  /* 0x7f80000000007812 */ /* 0x000fe200078efcff */
[----:B------:R-:W-:Y:S06]  /*1c60*/  BRA `(.L_x_39) ;  /* 0x0000000000047947 */ /* 0x000fec0003800000 */
.L_x_37:
[----:B------:R-:W-:-:S07]  /*1c70*/  IMAD R0, R17, 0x800000, R0 ;  /* 0x0080000011007824 */ /* 0x000fce00078e0200 */
.L_x_39:
[----:B------:R-:W-:Y:S05]  /*1c80*/  BSYNC.RECONVERGENT B3 ;  /* 0x0000000000037941 */ /* 0x000fea0003800200 */
.L_x_36:
[----:B------:R-:W-:Y:S05]  /*1c90*/  BRA `(.L_x_40) ;  /* 0x0000000000207947 */ /* 0x000fea0003800000 */
.L_x_35:
[----:B------:R-:W-:-:S04]  /*1ca0*/  LOP3.LUT R0, R15, 0x80000000, R0, 0x48, !PT ;  /* 0x800000000f007812 */ /* 0x000fc800078e4800 */
[----:B------:R-:W-:Y:S01]  /*1cb0*/  LOP3.LUT R0, R0, 0x7f800000, RZ, 0xfc, !PT ;  /* 0x7f80000000007812 */ /* 0x000fe200078efcff */
[----:B------:R-:W-:Y:S06]  /*1cc0*/  BRA `(.L_x_40) ;  /* 0x0000000000147947 */ /* 0x000fec0003800000 */
.L_x_34:
[----:B------:R-:W-:Y:S01]  /*1cd0*/  LOP3.LUT R0, R15, 0x80000000, R0, 0x48, !PT ;  /* 0x800000000f007812 */ /* 0x000fe200078e4800 */
[----:B------:R-:W-:Y:S06]  /*1ce0*/  BRA `(.L_x_40) ;  /* 0x00000000000c7947 */ /* 0x000fec0003800000 */
.L_x_33:
[----:B------:R-:W0:Y:S01]  /*1cf0*/  MUFU.RSQ R0, -QNAN ;  /* 0xffc0000000007908 */ /* 0x000e220000001400 */
[----:B------:R-:W-:Y:S05]  /*1d00*/  BRA `(.L_x_40) ;  /* 0x0000000000047947 */ /* 0x000fea0003800000 */
.L_x_32:
[----:B------:R-:W-:-:S07]  /*1d10*/  FADD.FTZ R0, R0, R3 ;  /* 0x0000000300007221 */ /* 0x000fce0000010000 */
.L_x_40:
[----:B------:R-:W-:Y:S05]  /*1d20*/  BSYNC.RECONVERGENT B2 ;  /* 0x0000000000027941 */ /* 0x000fea0003800200 */
.L_x_30:
[----:B------:R-:W-:-:S04]  /*1d30*/  IMAD.MOV.U32 R13, RZ, RZ, 0x0 ;  /* 0x00000000ff0d7424 */ /* 0x000fc800078e00ff */
[----:B0-----:R-:W-:Y:S05]  /*1d40*/  RET.REL.NODEC R12 `(_Z7softmaxPKfPfii) ;  /* 0xffffffe00cac7950 */ /* 0x001fea0003c3ffff */
.L_x_41:
[----:B------:R-:W-:-:S00]  /*1d50*/  BRA `(.L_x_41) ;  /* 0xfffffffc00fc7947 */ /* 0x000fc0000383ffff */
[----:B------:R-:W-:-:S00]  /*1d60*/  NOP ;  /* 0x0000000000007918 */ /* 0x000fc00000000000 */
        /* <DEDUP_REMOVED lines=9> */
.L_x_42:


//--------------------- .nv.shared.reserved.0     --------------------------
	.section	.nv.shared.reserved.0,"aw",@nobits
	.weak		__nv_reservedSMEM_offset_0_alias
	.size		__nv_reservedSMEM_offset_0_alias, 0, 64
	.other		__nv_reservedSMEM_offset_0_alias,@"STO_CUDA_RESERVED_SHARED STV_DEFAULT"
__nv_reservedSMEM_offset_0_alias:
	.zero		0
	.zero		64


//--------------------- .nv.constant0._Z7softmaxPKfPfii --------------------------
	.section	.nv.constant0._Z7softmaxPKfPfii,"a",@progbits
	.sectionflags	@""
	.align	4
.nv.constant0._Z7softmaxPKfPfii:
	.zero		920


//--------------------- SYMBOLS --------------------------

	.type		.nv.reservedSmem.offset0,@object
	.size		.nv.reservedSmem.offset0,0x4
